	.headerflags	@"EF_CUDA_TEXMODE_UNIFIED EF_CUDA_64BIT_ADDRESS EF_CUDA_ACCELERATORS EF_CUDA_SM90 EF_CUDA_VIRTUAL_SM(EF_CUDA_SM90)"
	.elftype	@"ET_EXEC"


//--------------------- .nv.info                  --------------------------
	.section	.nv.info,"",@"SHT_CUDA_INFO"
	.align	4


	//----- nvinfo : EIATTR_REGCOUNT
	.align		4
        /*0000*/ 	.byte	0x04, 0x2f
        /*0002*/ 	.short	(.L_1 - .L_0)
	.align		4
.L_0:
        /*0004*/ 	.word	index@(triton_poi_fused_add_clamp_15)
        /*0008*/ 	.word	0x0000000b


	//----- nvinfo : EIATTR_MIN_STACK_SIZE
	.align		4
.L_1:
        /*000c*/ 	.byte	0x04, 0x12
        /*000e*/ 	.short	(.L_3 - .L_2)
	.align		4
.L_2:
        /*0010*/ 	.word	index@(triton_poi_fused_add_clamp_15)
        /*0014*/ 	.word	0x00000000


	//----- nvinfo : EIATTR_FRAME_SIZE
	.align		4
.L_3:
        /*0018*/ 	.byte	0x04, 0x11
        /*001a*/ 	.short	(.L_5 - .L_4)
	.align		4
.L_4:
        /*001c*/ 	.word	index@(triton_poi_fused_add_clamp_15)
        /*0020*/ 	.word	0x00000000


	//----- nvinfo : EIATTR_MIN_STACK_SIZE
	.align		4
.L_5:
        /*0024*/ 	.byte	0x04, 0x12
        /*0026*/ 	.short	(.L_7 - .L_6)
	.align		4
.L_6:
        /*0028*/ 	.word	index@(triton_poi_fused_add_clamp_15)
        /*002c*/ 	.word	0x00000000
.L_7:


//--------------------- .nv.info.triton_poi_fused_add_clamp_15 --------------------------
	.section	.nv.info.triton_poi_fused_add_clamp_15,"",@"SHT_CUDA_INFO"
	.sectionflags	@""
	.align	4


	//----- nvinfo : EIATTR_CUDA_API_VERSION
	.align		4
        /*0000*/ 	.byte	0x04, 0x37
        /*0002*/ 	.short	(.L_9 - .L_8)
.L_8:
        /*0004*/ 	.word	0x0000007c


	//----- nvinfo : EIATTR_KPARAM_INFO
	.align		4
.L_9:
        /*0008*/ 	.byte	0x04, 0x17
        /*000a*/ 	.short	(.L_11 - .L_10)
.L_10:
        /*000c*/ 	.word	0x00000000
        /*0010*/ 	.short	0x0001
        /*0012*/ 	.short	0x0008
        /*0014*/ 	.byte	0x00, 0xf0, 0x11, 0x00


	//----- nvinfo : EIATTR_KPARAM_INFO
	.align		4
.L_11:
        /*0018*/ 	.byte	0x04, 0x17
        /*001a*/ 	.short	(.L_13 - .L_12)
.L_12:
        /*001c*/ 	.word	0x00000000
        /*0020*/ 	.short	0x0000
        /*0022*/ 	.short	0x0000
        /*0024*/ 	.byte	0x00, 0xf4, 0x21, 0x00


	//----- nvinfo : EIATTR_SPARSE_MMA_MASK
	.align		4
.L_13:
        /*0028*/ 	.byte	0x03, 0x50
        /*002a*/ 	.short	0x0000


	//----- nvinfo : EIATTR_MAXREG_COUNT
	.align		4
        /*002c*/ 	.byte	0x03, 0x1b
        /*002e*/ 	.short	0x00ff


	//----- nvinfo : EIATTR_EXIT_INSTR_OFFSETS
	.align		4
        /*0030*/ 	.byte	0x04, 0x1c
        /*0032*/ 	.short	(.L_15 - .L_14)


	//   ....[0]....
.L_14:
        /*0034*/ 	.word	0x000001b0


	//   ....[1]....
        /*0038*/ 	.word	0x00000200


	//----- nvinfo : EIATTR_REQNTID
	.align		4
.L_15:
        /*003c*/ 	.byte	0x04, 0x10
        /*003e*/ 	.short	(.L_17 - .L_16)
.L_16:
        /*0040*/ 	.word	0x00000020
        /*0044*/ 	.word	0x00000001
        /*0048*/ 	.word	0x00000001


	//----- nvinfo : EIATTR_CBANK_PARAM_SIZE
	.align		4
.L_17:
        /*004c*/ 	.byte	0x03, 0x19
        /*004e*/ 	.short	0x000c


	//----- nvinfo : EIATTR_PARAM_CBANK
	.align		4
        /*0050*/ 	.byte	0x04, 0x0a
        /*0052*/ 	.short	(.L_19 - .L_18)
	.align		4
.L_18:
        /*0054*/ 	.word	index@(.nv.constant0.triton_poi_fused_add_clamp_15)
        /*0058*/ 	.short	0x0210
        /*005a*/ 	.short	0x000c


	//----- nvinfo : EIATTR_SW_WAR
	.align		4
.L_19:
        /*005c*/ 	.byte	0x04, 0x36
        /*005e*/ 	.short	(.L_21 - .L_20)
.L_20:
        /*0060*/ 	.word	0x00000008
.L_21:


//--------------------- .nv.callgraph             --------------------------
	.section	.nv.callgraph,"",@"SHT_CUDA_CALLGRAPH"
	.align	4
	.sectionentsize	8
	.align		4
        /*0000*/ 	.word	0x00000000
	.align		4
        /*0004*/ 	.word	0xffffffff
	.align		4
        /*0008*/ 	.word	0x00000000
	.align		4
        /*000c*/ 	.word	0xfffffffe
	.align		4
        /*0010*/ 	.word	0x00000000
	.align		4
        /*0014*/ 	.word	0xfffffffd
	.align		4
        /*0018*/ 	.word	0x00000000
	.align		4
        /*001c*/ 	.word	0xfffffffc


//--------------------- .text.triton_poi_fused_add_clamp_15 --------------------------
	.section	.text.triton_poi_fused_add_clamp_15,"ax",@progbits
	.align	128
        .global         triton_poi_fused_add_clamp_15
        .type           triton_poi_fused_add_clamp_15,@function
        .size           triton_poi_fused_add_clamp_15,(.L_x_1 - triton_poi_fused_add_clamp_15)
        .other          triton_poi_fused_add_clamp_15,@"STO_CUDA_ENTRY STV_DEFAULT"
triton_poi_fused_add_clamp_15:
.text.triton_poi_fused_add_clamp_15:
[----:B------:R-:W0:Y:S02]  /*0000*/  LDC R1, c[0x0][0x28] ;  /* 0x00000a00ff017b82 */ /* 0x000e240000000800 */
[----:B------:R-:W1:Y:S01]  /*0010*/  S2R R0, SR_TID.X ;  /* 0x0000000000007919 */ /* 0x000e620000002100 */
[----:B------:R-:W-:Y:S01]  /*0020*/  IMAD.MOV.U32 R3, RZ, RZ, 0x3d000000 ;  /* 0x3d000000ff037424 */ /* 0x000fe200078e00ff */
[----:B------:R-:W2:Y:S01]  /*0030*/  S2R R5, SR_CTAID.X ;  /* 0x0000000000057919 */ /* 0x000ea20000002500 */
[----:B-1----:R-:W-:-:S05]  /*0040*/  IMAD.SHL.U32 R0, R0, 0x2, RZ ;  /* 0x0000000200007824 */ /* 0x002fca00078e00ff */
[----:B------:R-:W-:-:S05]  /*0050*/  LOP3.LUT R0, R0, 0x3e, RZ, 0xc0, !PT ;  /* 0x0000003e00007812 */ /* 0x000fca00078ec0ff */
[----:B--2---:R-:W-:-:S05]  /*0060*/  IMAD R5, R5, 0x40, R0 ;  /* 0x0000004005057824 */ /* 0x004fca00078e0200 */
[----:B------:R-:W-:Y:S02]  /*0070*/  IADD3 R0, R5, 0x1, RZ ;  /* 0x0000000105007810 */ /* 0x000fe40007ffe0ff */
[----:B------:R-:W-:Y:S02]  /*0080*/  I2FP.F32.S32 R2, R5 ;  /* 0x0000000500027245 */ /* 0x000fe40000201400 */
[----:B------:R-:W-:Y:S02]  /*0090*/  I2FP.F32.S32 R0, R0 ;  /* 0x0000000000007245 */ /* 0x000fe40000201400 */
[----:B------:R-:W-:Y:S01]  /*00a0*/  ISETP.GE.AND P0, PT, R5, 0x40, PT ;  /* 0x000000400500780c */ /* 0x000fe20003f06270 */
[----:B------:R-:W-:Y:S02]  /*00b0*/  FADD R2, R2, 0.5 ;  /* 0x3f00000002027421 */ /* 0x000fe40000000000 */
[----:B------:R-:W-:Y:S02]  /*00c0*/  FADD R0, R0, 0.5 ;  /* 0x3f00000000007421 */ /* 0x000fe40000000000 */
[----:B------:R-:W-:-:S02]  /*00d0*/  FFMA R2, R2, R3, -0.5 ;  /* 0xbf00000002027423 */ /* 0x000fc40000000003 */
[----:B------:R-:W-:-:S03]  /*00e0*/  FFMA R0, R0, R3, -0.5 ;  /* 0xbf00000000007423 */ /* 0x000fc60000000003 */
[----:B------:R-:W-:Y:S02]  /*00f0*/  FMNMX R4, RZ, R2, !PT ;  /* 0x00000002ff047209 */ /* 0x000fe40007800000 */
[----:B------:R-:W-:Y:S01]  /*0100*/  FMNMX R0, RZ, R0, !PT ;  /* 0x00000000ff007209 */ /* 0x000fe20007800000 */
[----:B------:R-:W1:Y:S03]  /*0110*/  LDC.64 R2, c[0x0][0x210] ;  /* 0x00008400ff027b82 */ /* 0x000e660000000a00 */
[----:B------:R-:W2:Y:S08]  /*0120*/  F2I.TRUNC.NTZ R4, R4 ;  /* 0x0000000400047305 */ /* 0x000eb0000020f100 */
[----:B------:R-:W3:Y:S01]  /*0130*/  F2I.TRUNC.NTZ R0, R0 ;  /* 0x0000000000007305 */ /* 0x000ee2000020f100 */
[----:B--2---:R-:W-:-:S05]  /*0140*/  VIMNMX R6, RZ, R4, PT ;  /* 0x00000004ff067248 */ /* 0x004fca0003fe0100 */
[----:B------:R-:W-:Y:S02]  /*0150*/  VIADD R6, R6, 0x1 ;  /* 0x0000000106067836 */ /* 0x000fe40000000000 */
[----:B-1----:R-:W-:Y:S01]  /*0160*/  IMAD.WIDE R2, R5, 0x8, R2 ;  /* 0x0000000805027825 */ /* 0x002fe200078e0202 */
[----:B---3--:R-:W-:Y:S02]  /*0170*/  VIMNMX R7, RZ, R0, PT ;  /* 0x00000000ff077248 */ /* 0x008fe40003fe0100 */
[----:B------:R-:W-:Y:S02]  /*0180*/  SHF.R.S32.HI R5, RZ, 0x1f, R6 ;  /* 0x0000001fff057819 */ /* 0x000fe40000011406 */
[----:B------:R-:W-:-:S04]  /*0190*/  IADD3 R8, R7, 0x1, RZ ;  /* 0x0000000107087810 */ /* 0x000fc80007ffe0ff */
[----:B------:R-:W-:Y:S01]  /*01a0*/  SHF.R.S32.HI R7, RZ, 0x1f, R8 ;  /* 0x0000001fff077819 */ /* 0x000fe20000011408 */
[----:B------:R-:W-:Y:S06]  /*01b0*/  @P0 EXIT ;  /* 0x000000000000094d */ /* 0x000fec0003800000 */
[----:B------:R-:W-:Y:S01]  /*01c0*/  IMAD.MOV.U32 R4, RZ, RZ, R6 ;  /* 0x000000ffff047224 */ /* 0x000fe200078e0006 */
[----:B------:R-:W-:Y:S01]  /*01d0*/  MOV R6, R8 ;  /* 0x0000000800067202 */ /* 0x000fe20000000f00 */
[----:B------:R-:W-:-:S04]  /*01e0*/  ULDC.64 UR4, c[0x0][0x208] ;  /* 0x0000820000047ab9 */ /* 0x000fc80000000a00 */
[----:B------:R-:W-:Y:S01]  /*01f0*/  STG.E.128 desc[UR4][R2.64], R4 ;  /* 0x0000000402007986 */ /* 0x000fe2000c101d04 */
[----:B------:R-:W-:Y:S05]  /*0200*/  EXIT ;  /* 0x000000000000794d */ /* 0x000fea0003800000 */
.L_x_0:
[----:B------:R-:W-:-:S00]  /*0210*/  BRA `(.L_x_0) ;  /* 0xfffffffc00fc7947 */ /* 0x000fc0000383ffff */
[----:B------:R-:W-:-:S00]  /*0220*/  NOP ;  /* 0x0000000000007918 */ /* 0x000fc00000000000 */
        /* <DEDUP_REMOVED lines=13> */
.L_x_1:


//--------------------- .nv.constant0.triton_poi_fused_add_clamp_15 --------------------------
	.section	.nv.constant0.triton_poi_fused_add_clamp_15,"a",@progbits
	.sectionflags	@""
	.align	4
.nv.constant0.triton_poi_fused_add_clamp_15:
	.zero		540
